//
// Generated by NVIDIA NVVM Compiler
//
// Compiler Build ID: CL-36424714
// Cuda compilation tools, release 13.0, V13.0.88
// Based on NVVM 20.0.0
//

.version 9.0
.target sm_100
.address_size 64

	// .globl	_Z15matrixMulkernelPKfS0_Pfiiiii
.extern .shared .align 16 .b8 sh[];

.visible .entry _Z15matrixMulkernelPKfS0_Pfiiiii(
	.param .u64 .ptr .align 1 _Z15matrixMulkernelPKfS0_Pfiiiii_param_0,
	.param .u64 .ptr .align 1 _Z15matrixMulkernelPKfS0_Pfiiiii_param_1,
	.param .u64 .ptr .align 1 _Z15matrixMulkernelPKfS0_Pfiiiii_param_2,
	.param .u32 _Z15matrixMulkernelPKfS0_Pfiiiii_param_3,
	.param .u32 _Z15matrixMulkernelPKfS0_Pfiiiii_param_4,
	.param .u32 _Z15matrixMulkernelPKfS0_Pfiiiii_param_5,
	.param .u32 _Z15matrixMulkernelPKfS0_Pfiiiii_param_6,
	.param .u32 _Z15matrixMulkernelPKfS0_Pfiiiii_param_7
)
{
	.reg .pred 	%p<12>;
	.reg .b32 	%r<48>;
	.reg .b32 	%f<63>;
	.reg .b64 	%rd<13>;

	ld.param.u64 	%rd3, [_Z15matrixMulkernelPKfS0_Pfiiiii_param_0];
	ld.param.u64 	%rd4, [_Z15matrixMulkernelPKfS0_Pfiiiii_param_1];
	ld.param.u64 	%rd5, [_Z15matrixMulkernelPKfS0_Pfiiiii_param_2];
	ld.param.u32 	%r24, [_Z15matrixMulkernelPKfS0_Pfiiiii_param_3];
	ld.param.u32 	%r25, [_Z15matrixMulkernelPKfS0_Pfiiiii_param_4];
	ld.param.u32 	%r26, [_Z15matrixMulkernelPKfS0_Pfiiiii_param_5];
	ld.param.u32 	%r27, [_Z15matrixMulkernelPKfS0_Pfiiiii_param_6];
	mov.u32 	%r28, %ctaid.x;
	mov.u32 	%r29, %ctaid.y;
	mov.u32 	%r43, %tid.x;
	mov.u32 	%r45, %tid.y;
	shl.b32 	%r30, %r29, 4;
	add.s32 	%r3, %r30, %r45;
	shl.b32 	%r4, %r28, 4;
	add.s32 	%r5, %r4, %r43;
	setp.lt.s32 	%p1, %r25, 1;
	mov.f32 	%f62, 0f00000000;
	@%p1 bra 	$L__BB0_7;
	shl.b32 	%r31, %r27, 2;
	mov.u32 	%r32, sh;
	add.s32 	%r33, %r32, %r31;
	add.s32 	%r34, %r25, 15;
	shr.u32 	%r35, %r34, 4;
	shl.b32 	%r36, %r45, 4;
	add.s32 	%r37, %r36, %r43;
	shl.b32 	%r38, %r37, 2;
	add.s32 	%r6, %r32, %r38;
	add.s32 	%r7, %r33, %r38;
	shl.b32 	%r39, %r45, 6;
	add.s32 	%r8, %r32, %r39;
	shl.b32 	%r40, %r43, 2;
	add.s32 	%r9, %r33, %r40;
	neg.s32 	%r47, %r35;
	mad.lo.s32 	%r41, %r45, %r26, %r43;
	add.s32 	%r46, %r41, %r4;
	shl.b32 	%r12, %r26, 4;
	mad.lo.s32 	%r44, %r25, %r3, %r43;
	cvta.to.global.u64 	%rd1, %rd3;
	cvta.to.global.u64 	%rd2, %rd4;
	mov.f32 	%f62, 0f00000000;
$L__BB0_2:
	setp.ge.s32 	%p2, %r3, %r24;
	setp.ge.s32 	%p3, %r43, %r25;
	mov.f32 	%f60, 0f00000000;
	or.pred  	%p4, %p2, %p3;
	@%p4 bra 	$L__BB0_4;
	mul.wide.u32 	%rd6, %r44, 4;
	add.s64 	%rd7, %rd1, %rd6;
	ld.global.nc.f32 	%f60, [%rd7];
$L__BB0_4:
	setp.ge.s32 	%p5, %r5, %r26;
	st.shared.f32 	[%r6], %f60;
	setp.ge.s32 	%p6, %r45, %r25;
	mov.f32 	%f61, 0f00000000;
	or.pred  	%p7, %p6, %p5;
	@%p7 bra 	$L__BB0_6;
	mul.wide.s32 	%rd8, %r46, 4;
	add.s64 	%rd9, %rd2, %rd8;
	ld.global.nc.f32 	%f61, [%rd9];
$L__BB0_6:
	st.shared.f32 	[%r7], %f61;
	bar.sync 	0;
	ld.shared.v4.f32 	{%f12, %f13, %f14, %f15}, [%r8];
	ld.shared.f32 	%f16, [%r9];
	fma.rn.f32 	%f17, %f12, %f16, %f62;
	ld.shared.f32 	%f18, [%r9+64];
	fma.rn.f32 	%f19, %f13, %f18, %f17;
	ld.shared.f32 	%f20, [%r9+128];
	fma.rn.f32 	%f21, %f14, %f20, %f19;
	ld.shared.f32 	%f22, [%r9+192];
	fma.rn.f32 	%f23, %f15, %f22, %f21;
	ld.shared.v4.f32 	{%f24, %f25, %f26, %f27}, [%r8+16];
	ld.shared.f32 	%f28, [%r9+256];
	fma.rn.f32 	%f29, %f24, %f28, %f23;
	ld.shared.f32 	%f30, [%r9+320];
	fma.rn.f32 	%f31, %f25, %f30, %f29;
	ld.shared.f32 	%f32, [%r9+384];
	fma.rn.f32 	%f33, %f26, %f32, %f31;
	ld.shared.f32 	%f34, [%r9+448];
	fma.rn.f32 	%f35, %f27, %f34, %f33;
	ld.shared.v4.f32 	{%f36, %f37, %f38, %f39}, [%r8+32];
	ld.shared.f32 	%f40, [%r9+512];
	fma.rn.f32 	%f41, %f36, %f40, %f35;
	ld.shared.f32 	%f42, [%r9+576];
	fma.rn.f32 	%f43, %f37, %f42, %f41;
	ld.shared.f32 	%f44, [%r9+640];
	fma.rn.f32 	%f45, %f38, %f44, %f43;
	ld.shared.f32 	%f46, [%r9+704];
	fma.rn.f32 	%f47, %f39, %f46, %f45;
	ld.shared.v4.f32 	{%f48, %f49, %f50, %f51}, [%r8+48];
	ld.shared.f32 	%f52, [%r9+768];
	fma.rn.f32 	%f53, %f48, %f52, %f47;
	ld.shared.f32 	%f54, [%r9+832];
	fma.rn.f32 	%f55, %f49, %f54, %f53;
	ld.shared.f32 	%f56, [%r9+896];
	fma.rn.f32 	%f57, %f50, %f56, %f55;
	ld.shared.f32 	%f58, [%r9+960];
	fma.rn.f32 	%f62, %f51, %f58, %f57;
	bar.sync 	0;
	add.s32 	%r47, %r47, 1;
	setp.ne.s32 	%p8, %r47, 0;
	add.s32 	%r46, %r46, %r12;
	add.s32 	%r45, %r45, 16;
	add.s32 	%r44, %r44, 16;
	add.s32 	%r43, %r43, 16;
	@%p8 bra 	$L__BB0_2;
$L__BB0_7:
	setp.ge.s32 	%p9, %r3, %r24;
	setp.ge.s32 	%p10, %r5, %r26;
	or.pred  	%p11, %p9, %p10;
	@%p11 bra 	$L__BB0_9;
	mad.lo.s32 	%r42, %r26, %r3, %r5;
	cvta.to.global.u64 	%rd10, %rd5;
	mul.wide.u32 	%rd11, %r42, 4;
	add.s64 	%rd12, %rd10, %rd11;
	st.global.f32 	[%rd12], %f62;
$L__BB0_9:
	ret;

}


// ===== COMPILED SASS (sm_100) =====

	.target	sm_100

	.elftype	@"ET_EXEC"


//--------------------- .note.nv.tkinfo           --------------------------
	.section	.note.nv.tkinfo,"",@"SHT_NOTE"
	.sectionflags	@"SHF_NOTE_NV_TKINFO"
	.tkinfo
        /*0018*/ 	.word	0x00000002
        /*0030*/ 	.string	""
        /*0030*/ 	.string	"ptxas"
        /*0030*/ 	.string	"Cuda compilation tools, release 13.0, V13.0.88"
        /*0030*/ 	.string	"Build cuda_13.0.r13.0/compiler.36424714_0"
        /*0030*/ 	.string	"-arch sm_100 -m 64 "



//--------------------- .note.nv.cuinfo           --------------------------
	.section	.note.nv.cuinfo,"",@"SHT_NOTE"
	.sectionflags	@"SHF_NOTE_NV_CUINFO"
        /*0018*/ 	.short	0x0002
        /*001a*/ 	.short	0x0064
        /*001c*/ 	.short	0x0082
	.zero		2


//--------------------- .nv.info                  --------------------------
	.section	.nv.info,"",@"SHT_CUDA_INFO"
	.align	4


	//----- nvinfo : EIATTR_REGCOUNT
	.align		4
        /*0000*/ 	.byte	0x04, 0x2f
        /*0002*/ 	.short	(.L_1 - .L_0)
	.align		4
.L_0:
        /*0004*/ 	.word	index@(_Z15matrixMulkernelPKfS0_Pfiiiii)
        /*0008*/ 	.word	0x00000020


	//----- nvinfo : EIATTR_FRAME_SIZE
	.align		4
.L_1:
        /*000c*/ 	.byte	0x04, 0x11
        /*000e*/ 	.short	(.L_3 - .L_2)
	.align		4
.L_2:
        /*0010*/ 	.word	index@(_Z15matrixMulkernelPKfS0_Pfiiiii)
        /*0014*/ 	.word	0x00000000


	//----- nvinfo : EIATTR_MIN_STACK_SIZE
	.align		4
.L_3:
        /*0018*/ 	.byte	0x04, 0x12
        /*001a*/ 	.short	(.L_5 - .L_4)
	.align		4
.L_4:
        /*001c*/ 	.word	index@(_Z15matrixMulkernelPKfS0_Pfiiiii)
        /*0020*/ 	.word	0x00000000
.L_5:


//--------------------- .nv.compat                --------------------------
	.section	.nv.compat,"",@"SHT_CUDA_COMPAT_INFO"
	.align	4
        /*0000*/ 	.byte	0x02, 0x09, 0x00, 0x00, 0x02, 0x02, 0x01, 0x00, 0x02, 0x05, 0x05, 0x00, 0x03, 0x07, 0x01, 0x01
        /*0010*/ 	.byte	0x02, 0x03, 0x00, 0x00, 0x02, 0x06, 0x01, 0x00, 0x04, 0x0b, 0x08, 0x00, 0x09, 0x00, 0x00, 0x00
        /*0020*/ 	.byte	0x00, 0x00, 0x00, 0x00


//--------------------- .nv.info._Z15matrixMulkernelPKfS0_Pfiiiii --------------------------
	.section	.nv.info._Z15matrixMulkernelPKfS0_Pfiiiii,"",@"SHT_CUDA_INFO"
	.sectionflags	@""
	.align	4


	//----- nvinfo : EIATTR_CUDA_API_VERSION
	.align		4
        /*0000*/ 	.byte	0x04, 0x37
        /*0002*/ 	.short	(.L_7 - .L_6)
.L_6:
        /*0004*/ 	.word	0x00000082


	//----- nvinfo : EIATTR_KPARAM_INFO
	.align		4
.L_7:
        /*0008*/ 	.byte	0x04, 0x17
        /*000a*/ 	.short	(.L_9 - .L_8)
.L_8:
        /*000c*/ 	.word	0x00000000
        /*0010*/ 	.short	0x0007
        /*0012*/ 	.short	0x0028
        /*0014*/ 	.byte	0x00, 0xf0, 0x11, 0x00


	//----- nvinfo : EIATTR_KPARAM_INFO
	.align		4
.L_9:
        /*0018*/ 	.byte	0x04, 0x17
        /*001a*/ 	.short	(.L_11 - .L_10)
.L_10:
        /*001c*/ 	.word	0x00000000
        /*0020*/ 	.short	0x0006
        /*0022*/ 	.short	0x0024
        /*0024*/ 	.byte	0x00, 0xf0, 0x11, 0x00


	//----- nvinfo : EIATTR_KPARAM_INFO
	.align		4
.L_11:
        /*0028*/ 	.byte	0x04, 0x17
        /*002a*/ 	.short	(.L_13 - .L_12)
.L_12:
        /*002c*/ 	.word	0x00000000
        /*0030*/ 	.short	0x0005
        /*0032*/ 	.short	0x0020
        /*0034*/ 	.byte	0x00, 0xf0, 0x11, 0x00


	//----- nvinfo : EIATTR_KPARAM_INFO
	.align		4
.L_13:
        /*0038*/ 	.byte	0x04, 0x17
        /*003a*/ 	.short	(.L_15 - .L_14)
.L_14:
        /*003c*/ 	.word	0x00000000
        /*0040*/ 	.short	0x0004
        /*0042*/ 	.short	0x001c
        /*0044*/ 	.byte	0x00, 0xf0, 0x11, 0x00


	//----- nvinfo : EIATTR_KPARAM_INFO
	.align		4
.L_15:
        /*0048*/ 	.byte	0x04, 0x17
        /*004a*/ 	.short	(.L_17 - .L_16)
.L_16:
        /*004c*/ 	.word	0x00000000
        /*0050*/ 	.short	0x0003
        /*0052*/ 	.short	0x0018
        /*0054*/ 	.byte	0x00, 0xf0, 0x11, 0x00


	//----- nvinfo : EIATTR_KPARAM_INFO
	.align		4
.L_17:
        /*0058*/ 	.byte	0x04, 0x17
        /*005a*/ 	.short	(.L_19 - .L_18)
.L_18:
        /*005c*/ 	.word	0x00000000
        /*0060*/ 	.short	0x0002
        /*0062*/ 	.short	0x0010
        /*0064*/ 	.byte	0x00, 0xf5, 0x21, 0x00


	//----- nvinfo : EIATTR_KPARAM_INFO
	.align		4
.L_19:
        /*0068*/ 	.byte	0x04, 0x17
        /*006a*/ 	.short	(.L_21 - .L_20)
.L_20:
        /*006c*/ 	.word	0x00000000
        /*0070*/ 	.short	0x0001
        /*0072*/ 	.short	0x0008
        /*0074*/ 	.byte	0x00, 0xf5, 0x21, 0x00


	//----- nvinfo : EIATTR_KPARAM_INFO
	.align		4
.L_21:
        /*0078*/ 	.byte	0x04, 0x17
        /*007a*/ 	.short	(.L_23 - .L_22)
.L_22:
        /*007c*/ 	.word	0x00000000
        /*0080*/ 	.short	0x0000
        /*0082*/ 	.short	0x0000
        /*0084*/ 	.byte	0x00, 0xf5, 0x21, 0x00


	//----- nvinfo : EIATTR_SPARSE_MMA_MASK
	.align		4
.L_23:
        /*0088*/ 	.byte	0x03, 0x50
        /*008a*/ 	.short	0x0000


	//----- nvinfo : EIATTR_MAXREG_COUNT
	.align		4
        /*008c*/ 	.byte	0x03, 0x1b
        /*008e*/ 	.short	0x00ff


	//----- nvinfo : EIATTR_NUM_BARRIERS
	.align		4
        /*0090*/ 	.byte	0x02, 0x4c
        /*0092*/ 	.byte	0x01
	.zero		1


	//----- nvinfo : EIATTR_MERCURY_ISA_VERSION
	.align		4
        /*0094*/ 	.byte	0x03, 0x5f
        /*0096*/ 	.short	0x0101


	//----- nvinfo : EIATTR_VRC_CTA_INIT_COUNT
	.align		4
        /*0098*/ 	.byte	0x02, 0x4a
	.zero		1
	.zero		1


	//----- nvinfo : EIATTR_EXIT_INSTR_OFFSETS
	.align		4
        /*009c*/ 	.byte	0x04, 0x1c
        /*009e*/ 	.short	(.L_25 - .L_24)


	//   ....[0]....
.L_24:
        /*00a0*/ 	.word	0x000005e0


	//   ....[1]....
        /*00a4*/ 	.word	0x00000630


	//----- nvinfo : EIATTR_CBANK_PARAM_SIZE
	.align		4
.L_25:
        /*00a8*/ 	.byte	0x03, 0x19
        /*00aa*/ 	.short	0x002c


	//----- nvinfo : EIATTR_PARAM_CBANK
	.align		4
        /*00ac*/ 	.byte	0x04, 0x0a
        /*00ae*/ 	.short	(.L_27 - .L_26)
	.align		4
.L_26:
        /*00b0*/ 	.word	index@(.nv.constant0._Z15matrixMulkernelPKfS0_Pfiiiii)
        /*00b4*/ 	.short	0x0380
        /*00b6*/ 	.short	0x002c


	//----- nvinfo : EIATTR_SW_WAR
	.align		4
.L_27:
        /*00b8*/ 	.byte	0x04, 0x36
        /*00ba*/ 	.short	(.L_29 - .L_28)
.L_28:
        /*00bc*/ 	.word	0x00000008
.L_29:


//--------------------- .nv.callgraph             --------------------------
	.section	.nv.callgraph,"",@"SHT_CUDA_CALLGRAPH"
	.align	4
	.sectionentsize	8
	.align		4
        /*0000*/ 	.word	0x00000000
	.align		4
        /*0004*/ 	.word	0xffffffff
	.align		4
        /*0008*/ 	.word	0x00000000
	.align		4
        /*000c*/ 	.word	0xfffffffe
	.align		4
        /*0010*/ 	.word	0x00000000
	.align		4
        /*0014*/ 	.word	0xfffffffd
	.align		4
        /*0018*/ 	.word	0x00000000
	.align		4
        /*001c*/ 	.word	0xfffffffc


//--------------------- .text._Z15matrixMulkernelPKfS0_Pfiiiii --------------------------
	.section	.text._Z15matrixMulkernelPKfS0_Pfiiiii,"ax",@progbits
	.align	128
        .global         _Z15matrixMulkernelPKfS0_Pfiiiii
        .type           _Z15matrixMulkernelPKfS0_Pfiiiii,@function
        .size           _Z15matrixMulkernelPKfS0_Pfiiiii,(.L_x_3 - _Z15matrixMulkernelPKfS0_Pfiiiii)
        .other          _Z15matrixMulkernelPKfS0_Pfiiiii,@"STO_CUDA_ENTRY STV_DEFAULT"
_Z15matrixMulkernelPKfS0_Pfiiiii:
.text._Z15matrixMulkernelPKfS0_Pfiiiii:
[----:B------:R-:W-:Y:S01]  /*0000*/  LDC R1, c[0x0][0x37c] ;  /* 0x0000df00ff017b82 */ /* 0x000fe20000000800 */
[----:B------:R-:W0:Y:S01]  /*0010*/  S2R R3, SR_CTAID.Y ;  /* 0x0000000000037919 */ /* 0x000e220000002600 */
[----:B------:R-:W1:Y:S01]  /*0020*/  LDCU UR7, c[0x0][0x39c] ;  /* 0x00007380ff0777ac */ /* 0x000e620008000800 */
[----:B------:R-:W-:Y:S01]  /*0030*/  HFMA2 R21, -RZ, RZ, 0, 0 ;  /* 0x00000000ff157431 */ /* 0x000fe200000001ff */
[----:B------:R-:W0:Y:S01]  /*0040*/  S2R R13, SR_TID.Y ;  /* 0x00000000000d7919 */ /* 0x000e220000002200 */
[----:B------:R-:W2:Y:S01]  /*0050*/  LDCU UR14, c[0x0][0x3a0] ;  /* 0x00007400ff0e77ac */ /* 0x000ea20008000800 */
[----:B------:R-:W3:Y:S01]  /*0060*/  S2R R5, SR_CTAID.X ;  /* 0x0000000000057919 */ /* 0x000ee20000002500 */
[----:B------:R-:W4:Y:S01]  /*0070*/  LDCU.64 UR8, c[0x0][0x358] ;  /* 0x00006b00ff0877ac */ /* 0x000f220008000a00 */
[----:B------:R-:W3:Y:S01]  /*0080*/  S2R R0, SR_TID.X ;  /* 0x0000000000007919 */ /* 0x000ee20000002100 */
[----:B-1----:R-:W-:Y:S01]  /*0090*/  UISETP.GE.AND UP0, UPT, UR7, 0x1, UPT ;  /* 0x000000010700788c */ /* 0x002fe2000bf06270 */
[----:B0-----:R-:W-:-:S02]  /*00a0*/  LEA R3, R3, R13, 0x4 ;  /* 0x0000000d03037211 */ /* 0x001fc400078e20ff */
[----:B---3--:R-:W-:-:S06]  /*00b0*/  LEA R2, R5, R0, 0x4 ;  /* 0x0000000005027211 */ /* 0x008fcc00078e20ff */
[----:B--2-4-:R-:W-:Y:S05]  /*00c0*/  BRA.U !UP0, `(.L_x_0) ;  /* 0x0000000508387547 */ /* 0x014fea000b800000 */
[----:B------:R-:W0:Y:S01]  /*00d0*/  S2UR UR6, SR_CgaCtaId ;  /* 0x00000000000679c3 */ /* 0x000e220000008800 */
[----:B------:R-:W1:Y:S01]  /*00e0*/  LDCU.64 UR10, c[0x0][0x3a0] ;  /* 0x00007400ff0a77ac */ /* 0x000e620008000a00 */
[----:B------:R-:W-:Y:S01]  /*00f0*/  LEA R19, R13, R0, 0x4 ;  /* 0x000000000d137211 */ /* 0x000fe200078e20ff */
[--C-:B------:R-:W-:Y:S01]  /*0100*/  IMAD R12, R3, UR7, R0.reuse ;  /* 0x00000007030c7c24 */ /* 0x100fe2000f8e0200 */
[----:B------:R-:W-:Y:S01]  /*0110*/  MOV R21, RZ ;  /* 0x000000ff00157202 */ /* 0x000fe20000000f00 */
[----:B------:R-:W-:Y:S01]  /*0120*/  UMOV UR4, 0x400 ;  /* 0x0000040000047882 */ /* 0x000fe20000000000 */
[----:B------:R-:W-:Y:S02]  /*0130*/  UIADD3 UR5, UPT, UPT, UR7, 0xf, URZ ;  /* 0x0000000f07057890 */ /* 0x000fe4000fffe0ff */
[----:B------:R-:W2:Y:S01]  /*0140*/  LDC R15, c[0x0][0x3a0] ;  /* 0x0000e800ff0f7b82 */ /* 0x000ea20000000800 */
[----:B------:R-:W3:Y:S01]  /*0150*/  LDCU.64 UR12, c[0x0][0x398] ;  /* 0x00007300ff0c77ac */ /* 0x000ee20008000a00 */
[----:B-1----:R-:W-:Y:S01]  /*0160*/  IMAD R16, R13, UR10, R0 ;  /* 0x0000000a0d107c24 */ /* 0x002fe2000f8e0200 */
[----:B0-----:R-:W-:-:S04]  /*0170*/  ULEA UR4, UR6, UR4, 0x18 ;  /* 0x0000000406047291 */ /* 0x001fc8000f8ec0ff */
[----:B------:R-:W-:Y:S01]  /*0180*/  LEA R16, R5, R16, 0x4 ;  /* 0x0000001005107211 */ /* 0x000fe200078e20ff */
[----:B------:R-:W-:Y:S02]  /*0190*/  USHF.R.U32.HI UR6, URZ, 0x4, UR5 ;  /* 0x00000004ff067899 */ /* 0x000fe40008011605 */
[----:B------:R-:W-:Y:S02]  /*01a0*/  ULEA UR5, UR11, UR4, 0x2 ;  /* 0x000000040b057291 */ /* 0x000fe4000f8e10ff */
[----:B------:R-:W-:Y:S01]  /*01b0*/  LEA R17, R19, UR4, 0x2 ;  /* 0x0000000413117c11 */ /* 0x000fe2000f8e10ff */
[----:B------:R-:W-:Y:S01]  /*01c0*/  UIADD3 UR6, UPT, UPT, -UR6, URZ, URZ ;  /* 0x000000ff06067290 */ /* 0x000fe2000fffe1ff */
[----:B------:R-:W-:Y:S02]  /*01d0*/  LEA R18, R13, UR4, 0x6 ;  /* 0x000000040d127c11 */ /* 0x000fe4000f8e30ff */
[----:B------:R-:W-:Y:S02]  /*01e0*/  LEA R19, R19, UR5, 0x2 ;  /* 0x0000000513137c11 */ /* 0x000fe4000f8e10ff */
[----:B---3--:R-:W-:-:S07]  /*01f0*/  LEA R14, R0, UR5, 0x2 ;  /* 0x00000005000e7c11 */ /* 0x008fce000f8e10ff */
.L_x_1:
[----:B------:R-:W-:Y:S01]  /*0200*/  ISETP.GE.AND P1, PT, R0, UR13, PT ;  /* 0x0000000d00007c0c */ /* 0x000fe2000bf26270 */
[----:B------:R-:W-:Y:S01]  /*0210*/  HFMA2 R28, -RZ, RZ, 0, 0 ;  /* 0x00000000ff1c7431 */ /* 0x000fe200000001ff */
[----:B--2---:R-:W-:Y:S02]  /*0220*/  ISETP.GE.AND P0, PT, R2, R15, PT ;  /* 0x0000000f0200720c */ /* 0x004fe40003f06270 */
[----:B------:R-:W-:Y:S02]  /*0230*/  ISETP.GE.OR P1, PT, R3, UR12, P1 ;  /* 0x0000000c03007c0c */ /* 0x000fe40008f26670 */
[----:B------:R-:W-:Y:S02]  /*0240*/  ISETP.GE.OR P0, PT, R13, UR13, P0 ;  /* 0x0000000d0d007c0c */ /* 0x000fe40008706670 */
[----:B------:R-:W-:-:S09]  /*0250*/  MOV R22, RZ ;  /* 0x000000ff00167202 */ /* 0x000fd20000000f00 */
[----:B------:R-:W0:Y:S08]  /*0260*/  @!P1 LDC.64 R6, c[0x0][0x380] ;  /* 0x0000e000ff069b82 */ /* 0x000e300000000a00 */
[----:B------:R-:W1:Y:S01]  /*0270*/  @!P0 LDC.64 R4, c[0x0][0x388] ;  /* 0x0000e200ff048b82 */ /* 0x000e620000000a00 */
[----:B0-----:R-:W-:-:S05]  /*0280*/  @!P1 IMAD.WIDE.U32 R6, R12, 0x4, R6 ;  /* 0x000000040c069825 */ /* 0x001fca00078e0006 */
[----:B------:R-:W2:Y:S01]  /*0290*/  @!P1 LDG.E.CONSTANT R22, desc[UR8][R6.64] ;  /* 0x0000000806169981 */ /* 0x000ea2000c1e9900 */
[----:B-1----:R-:W-:-:S05]  /*02a0*/  @!P0 IMAD.WIDE R24, R16, 0x4, R4 ;  /* 0x0000000410188825 */ /* 0x002fca00078e0204 */
[----:B------:R-:W3:Y:S01]  /*02b0*/  @!P0 LDG.E.CONSTANT R28, desc[UR8][R24.64] ;  /* 0x00000008181c8981 */ /* 0x000ee2000c1e9900 */
[----:B------:R-:W-:-:S04]  /*02c0*/  UIADD3 UR6, UPT, UPT, UR6, 0x1, URZ ;  /* 0x0000000106067890 */ /* 0x000fc8000fffe0ff */
[----:B------:R-:W-:Y:S01]  /*02d0*/  UISETP.NE.AND UP0, UPT, UR6, URZ, UPT ;  /* 0x000000ff0600728c */ /* 0x000fe2000bf05270 */
[----:B------:R-:W-:Y:S02]  /*02e0*/  IADD3 R0, PT, PT, R0, 0x10, RZ ;  /* 0x0000001000007810 */ /* 0x000fe40007ffe0ff */
[----:B------:R-:W-:Y:S02]  /*02f0*/  IADD3 R13, PT, PT, R13, 0x10, RZ ;  /* 0x000000100d0d7810 */ /* 0x000fe40007ffe0ff */
[----:B------:R-:W-:Y:S02]  /*0300*/  IADD3 R12, PT, PT, R12, 0x10, RZ ;  /* 0x000000100c0c7810 */ /* 0x000fe40007ffe0ff */
[----:B------:R-:W-:Y:S01]  /*0310*/  LEA R16, R15, R16, 0x4 ;  /* 0x000000100f107211 */ /* 0x000fe200078e20ff */
[----:B--2---:R-:W-:Y:S04]  /*0320*/  STS [R17], R22 ;  /* 0x0000001611007388 */ /* 0x004fe80000000800 */
[----:B---3--:R-:W-:Y:S01]  /*0330*/  STS [R19], R28 ;  /* 0x0000001c13007388 */ /* 0x008fe20000000800 */
[----:B------:R-:W-:Y:S06]  /*0340*/  BAR.SYNC.DEFER_BLOCKING 0x0 ;  /* 0x0000000000007b1d */ /* 0x000fec0000010000 */
[----:B------:R-:W-:Y:S04]  /*0350*/  LDS R29, [R14] ;  /* 0x000000000e1d7984 */ /* 0x000fe80000000800 */
[----:B------:R-:W0:Y:S04]  /*0360*/  LDS.128 R8, [R18] ;  /* 0x0000000012087984 */ /* 0x000e280000000c00 */
[----:B------:R-:W1:Y:S04]  /*0370*/  LDS R24, [R14+0x40] ;  /* 0x000040000e187984 */ /* 0x000e680000000800 */
[----:B------:R-:W2:Y:S04]  /*0380*/  LDS R27, [R14+0x80] ;  /* 0x000080000e1b7984 */ /* 0x000ea80000000800 */
[----:B------:R-:W3:Y:S04]  /*0390*/  LDS R26, [R14+0xc0] ;  /* 0x0000c0000e1a7984 */ /* 0x000ee80000000800 */
[----:B------:R-:W-:Y:S04]  /*03a0*/  LDS R23, [R14+0x100] ;  /* 0x000100000e177984 */ /* 0x000fe80000000800 */
[----:B------:R-:W4:Y:S04]  /*03b0*/  LDS.128 R4, [R18+0x10] ;  /* 0x0000100012047984 */ /* 0x000f280000000c00 */
[----:B------:R-:W5:Y:S04]  /*03c0*/  LDS R20, [R14+0x140] ;  /* 0x000140000e147984 */ /* 0x000f680000000800 */
[----:B------:R-:W5:Y:S04]  /*03d0*/  LDS R25, [R14+0x180] ;  /* 0x000180000e197984 */ /* 0x000f680000000800 */
[----:B------:R-:W5:Y:S01]  /*03e0*/  LDS R22, [R14+0x1c0] ;  /* 0x0001c0000e167984 */ /* 0x000f620000000800 */
[----:B0-----:R-:W-:-:S03]  /*03f0*/  FFMA R8, R8, R29, R21 ;  /* 0x0000001d08087223 */ /* 0x001fc60000000015 */
[----:B------:R-:W-:Y:S01]  /*0400*/  LDS R21, [R14+0x200] ;  /* 0x000200000e157984 */ /* 0x000fe20000000800 */
[----:B-1----:R-:W-:-:S03]  /*0410*/  FFMA R9, R9, R24, R8 ;  /* 0x0000001809097223 */ /* 0x002fc60000000008 */
[----:B------:R-:W-:Y:S01]  /*0420*/  LDS R24, [R14+0x240] ;  /* 0x000240000e187984 */ /* 0x000fe20000000800 */
[----:B--2---:R-:W-:-:S04]  /*0430*/  FFMA R10, R10, R27, R9 ;  /* 0x0000001b0a0a7223 */ /* 0x004fc80000000009 */
[----:B---3--:R-:W-:Y:S02]  /*0440*/  FFMA R27, R11, R26, R10 ;  /* 0x0000001a0b1b7223 */ /* 0x008fe4000000000a */
[----:B------:R-:W0:Y:S02]  /*0450*/  LDS.128 R8, [R18+0x20] ;  /* 0x0000200012087984 */ /* 0x000e240000000c00 */
[----:B----4-:R-:W-:Y:S02]  /*0460*/  FFMA R4, R4, R23, R27 ;  /* 0x0000001704047223 */ /* 0x010fe4000000001b */
[----:B------:R-:W1:Y:S02]  /*0470*/  LDS R23, [R14+0x280] ;  /* 0x000280000e177984 */ /* 0x000e640000000800 */
[----:B-----5:R-:W-:Y:S02]  /*0480*/  FFMA R5, R5, R20, R4 ;  /* 0x0000001405057223 */ /* 0x020fe40000000004 */
[----:B------:R-:W2:Y:S02]  /*0490*/  LDS R20, [R14+0x2c0] ;  /* 0x0002c0000e147984 */ /* 0x000ea40000000800 */
[----:B------:R-:W-:-:S02]  /*04a0*/  FFMA R6, R6, R25, R5 ;  /* 0x0000001906067223 */ /* 0x000fc40000000005 */
[----:B------:R-:W-:Y:S02]  /*04b0*/  LDS R25, [R14+0x300] ;  /* 0x000300000e197984 */ /* 0x000fe40000000800 */
[----:B------:R-:W-:Y:S02]  /*04c0*/  FFMA R27, R7, R22, R6 ;  /* 0x00000016071b7223 */ /* 0x000fe40000000006 */
[----:B------:R-:W3:Y:S04]  /*04d0*/  LDS.128 R4, [R18+0x30] ;  /* 0x0000300012047984 */ /* 0x000ee80000000c00 */
[----:B------:R-:W4:Y:S01]  /*04e0*/  LDS R22, [R14+0x340] ;  /* 0x000340000e167984 */ /* 0x000f220000000800 */
[----:B0-----:R-:W-:-:S03]  /*04f0*/  FFMA R26, R8, R21, R27 ;  /* 0x00000015081a7223 */ /* 0x001fc6000000001b */
[----:B------:R-:W0:Y:S04]  /*0500*/  LDS R21, [R14+0x380] ;  /* 0x000380000e157984 */ /* 0x000e280000000800 */
[----:B------:R-:W5:Y:S01]  /*0510*/  LDS R8, [R14+0x3c0] ;  /* 0x0003c0000e087984 */ /* 0x000f620000000800 */
[----:B------:R-:W-:-:S04]  /*0520*/  FFMA R9, R9, R24, R26 ;  /* 0x0000001809097223 */ /* 0x000fc8000000001a */
[----:B-1----:R-:W-:-:S04]  /*0530*/  FFMA R10, R10, R23, R9 ;  /* 0x000000170a0a7223 */ /* 0x002fc80000000009 */
[----:B--2---:R-:W-:-:S04]  /*0540*/  FFMA R11, R11, R20, R10 ;  /* 0x000000140b0b7223 */ /* 0x004fc8000000000a */
[----:B---3--:R-:W-:-:S04]  /*0550*/  FFMA R4, R4, R25, R11 ;  /* 0x0000001904047223 */ /* 0x008fc8000000000b */
[----:B----4-:R-:W-:-:S04]  /*0560*/  FFMA R5, R5, R22, R4 ;  /* 0x0000001605057223 */ /* 0x010fc80000000004 */
[----:B0-----:R-:W-:-:S04]  /*0570*/  FFMA R6, R6, R21, R5 ;  /* 0x0000001506067223 */ /* 0x001fc80000000005 */
[----:B-----5:R-:W-:Y:S01]  /*0580*/  FFMA R21, R7, R8, R6 ;  /* 0x0000000807157223 */ /* 0x020fe20000000006 */
[----:B------:R-:W-:Y:S06]  /*0590*/  BAR.SYNC.DEFER_BLOCKING 0x0 ;  /* 0x0000000000007b1d */ /* 0x000fec0000010000 */
[----:B------:R-:W-:Y:S05]  /*05a0*/  BRA.U UP0, `(.L_x_1) ;  /* 0xfffffffd00147547 */ /* 0x000fea000b83ffff */
.L_x_0:
[----:B------:R-:W0:Y:S01]  /*05b0*/  LDCU UR4, c[0x0][0x398] ;  /* 0x00007300ff0477ac */ /* 0x000e220008000800 */
[----:B------:R-:W-:-:S04]  /*05c0*/  ISETP.GE.AND P0, PT, R2, UR14, PT ;  /* 0x0000000e02007c0c */ /* 0x000fc8000bf06270 */
[----:B0-----:R-:W-:-:S13]  /*05d0*/  ISETP.GE.OR P0, PT, R3, UR4, P0 ;  /* 0x0000000403007c0c */ /* 0x001fda0008706670 */
[----:B------:R-:W-:Y:S05]  /*05e0*/  @P0 EXIT ;  /* 0x000000000000094d */ /* 0x000fea0003800000 */
[----:B------:R-:W0:Y:S01]  /*05f0*/  LDC.64 R4, c[0x0][0x390] ;  /* 0x0000e400ff047b82 */ /* 0x000e220000000a00 */
[----:B------:R-:W-:-:S04]  /*0600*/  IMAD R3, R3, UR14, R2 ;  /* 0x0000000e03037c24 */ /* 0x000fc8000f8e0202 */
[----:B0-----:R-:W-:-:S05]  /*0610*/  IMAD.WIDE.U32 R2, R3, 0x4, R4 ;  /* 0x0000000403027825 */ /* 0x001fca00078e0004 */
[----:B------:R-:W-:Y:S01]  /*0620*/  STG.E desc[UR8][R2.64], R21 ;  /* 0x0000001502007986 */ /* 0x000fe2000c101908 */
[----:B------:R-:W-:Y:S05]  /*0630*/  EXIT ;  /* 0x000000000000794d */ /* 0x000fea0003800000 */
.L_x_2:
[----:B------:R-:W-:-:S00]  /*0640*/  BRA `(.L_x_2) ;  /* 0xfffffffc00fc7947 */ /* 0x000fc0000383ffff */
[----:B------:R-:W-:-:S00]  /*0650*/  NOP ;  /* 0x0000000000007918 */ /* 0x000fc00000000000 */
        /* <DEDUP_REMOVED lines=10> */
.L_x_3:


//--------------------- .nv.shared._Z15matrixMulkernelPKfS0_Pfiiiii --------------------------
	.section	.nv.shared._Z15matrixMulkernelPKfS0_Pfiiiii,"aw",@nobits
	.sectionflags	@""
	.align	16
	.zero		1024


//--------------------- .nv.shared.reserved.0     --------------------------
	.section	.nv.shared.reserved.0,"aw",@nobits
	.weak		__nv_reservedSMEM_offset_0_alias
	.size		__nv_reservedSMEM_offset_0_alias, 0, 64
	.other		__nv_reservedSMEM_offset_0_alias,@"STO_CUDA_RESERVED_SHARED STV_DEFAULT"
__nv_reservedSMEM_offset_0_alias:
	.zero		0
	.zero		64


//--------------------- .nv.constant0._Z15matrixMulkernelPKfS0_Pfiiiii --------------------------
	.section	.nv.constant0._Z15matrixMulkernelPKfS0_Pfiiiii,"a",@progbits
	.sectionflags	@""
	.align	4
.nv.constant0._Z15matrixMulkernelPKfS0_Pfiiiii:
	.zero		940


//--------------------- SYMBOLS --------------------------

	.type		.nv.reservedSmem.offset0,@object
	.size		.nv.reservedSmem.offset0,0x4
	.type		.nv.reservedSmem.cap,@object
	.size		.nv.reservedSmem.cap,0x4
